//
// Generated by NVIDIA NVVM Compiler
//
// Compiler Build ID: CL-36424714
// Cuda compilation tools, release 13.0, V13.0.88
// Based on NVVM 20.0.0
//

.version 9.0
.target sm_100
.address_size 64

	// .globl	_Z16dotProductKernelPKfS0_Pfi

.visible .entry _Z16dotProductKernelPKfS0_Pfi(
	.param .u64 .ptr .align 1 _Z16dotProductKernelPKfS0_Pfi_param_0,
	.param .u64 .ptr .align 1 _Z16dotProductKernelPKfS0_Pfi_param_1,
	.param .u64 .ptr .align 1 _Z16dotProductKernelPKfS0_Pfi_param_2,
	.param .u32 _Z16dotProductKernelPKfS0_Pfi_param_3
)
{
	.reg .pred 	%p<2>;
	.reg .b32 	%r<6>;
	.reg .b32 	%f<5>;
	.reg .b64 	%rd<10>;

	ld.param.u64 	%rd1, [_Z16dotProductKernelPKfS0_Pfi_param_0];
	ld.param.u64 	%rd2, [_Z16dotProductKernelPKfS0_Pfi_param_1];
	ld.param.u64 	%rd3, [_Z16dotProductKernelPKfS0_Pfi_param_2];
	ld.param.u32 	%r2, [_Z16dotProductKernelPKfS0_Pfi_param_3];
	mov.u32 	%r3, %ctaid.x;
	mov.u32 	%r4, %ntid.x;
	mov.u32 	%r5, %tid.x;
	mad.lo.s32 	%r1, %r3, %r4, %r5;
	setp.ge.s32 	%p1, %r1, %r2;
	@%p1 bra 	$L__BB0_2;
	cvta.to.global.u64 	%rd4, %rd1;
	cvta.to.global.u64 	%rd5, %rd2;
	cvta.to.global.u64 	%rd6, %rd3;
	mul.wide.s32 	%rd7, %r1, 4;
	add.s64 	%rd8, %rd4, %rd7;
	ld.global.f32 	%f1, [%rd8];
	add.s64 	%rd9, %rd5, %rd7;
	ld.global.f32 	%f2, [%rd9];
	mul.f32 	%f3, %f1, %f2;
	atom.global.add.f32 	%f4, [%rd6], %f3;
$L__BB0_2:
	ret;

}


// ===== COMPILED SASS (sm_100) =====

	.target	sm_100

	.elftype	@"ET_EXEC"


//--------------------- .note.nv.tkinfo           --------------------------
	.section	.note.nv.tkinfo,"",@"SHT_NOTE"
	.sectionflags	@"SHF_NOTE_NV_TKINFO"
	.tkinfo
        /*0018*/ 	.word	0x00000002
        /*0030*/ 	.string	""
        /*0030*/ 	.string	"ptxas"
        /*0030*/ 	.string	"Cuda compilation tools, release 13.0, V13.0.88"
        /*0030*/ 	.string	"Build cuda_13.0.r13.0/compiler.36424714_0"
        /*0030*/ 	.string	"-arch sm_100 -m 64 "



//--------------------- .note.nv.cuinfo           --------------------------
	.section	.note.nv.cuinfo,"",@"SHT_NOTE"
	.sectionflags	@"SHF_NOTE_NV_CUINFO"
        /*0018*/ 	.short	0x0002
        /*001a*/ 	.short	0x0064
        /*001c*/ 	.short	0x0082
	.zero		2


//--------------------- .nv.info                  --------------------------
	.section	.nv.info,"",@"SHT_CUDA_INFO"
	.align	4


	//----- nvinfo : EIATTR_REGCOUNT
	.align		4
        /*0000*/ 	.byte	0x04, 0x2f
        /*0002*/ 	.short	(.L_1 - .L_0)
	.align		4
.L_0:
        /*0004*/ 	.word	index@(_Z16dotProductKernelPKfS0_Pfi)
        /*0008*/ 	.word	0x0000000c


	//----- nvinfo : EIATTR_FRAME_SIZE
	.align		4
.L_1:
        /*000c*/ 	.byte	0x04, 0x11
        /*000e*/ 	.short	(.L_3 - .L_2)
	.align		4
.L_2:
        /*0010*/ 	.word	index@(_Z16dotProductKernelPKfS0_Pfi)
        /*0014*/ 	.word	0x00000000


	//----- nvinfo : EIATTR_MIN_STACK_SIZE
	.align		4
.L_3:
        /*0018*/ 	.byte	0x04, 0x12
        /*001a*/ 	.short	(.L_5 - .L_4)
	.align		4
.L_4:
        /*001c*/ 	.word	index@(_Z16dotProductKernelPKfS0_Pfi)
        /*0020*/ 	.word	0x00000000
.L_5:


//--------------------- .nv.compat                --------------------------
	.section	.nv.compat,"",@"SHT_CUDA_COMPAT_INFO"
	.align	4
        /*0000*/ 	.byte	0x02, 0x09, 0x00, 0x00, 0x02, 0x02, 0x01, 0x00, 0x02, 0x05, 0x05, 0x00, 0x03, 0x07, 0x01, 0x01
        /*0010*/ 	.byte	0x02, 0x03, 0x00, 0x00, 0x02, 0x06, 0x01, 0x00, 0x04, 0x0b, 0x08, 0x00, 0x09, 0x00, 0x00, 0x00
        /*0020*/ 	.byte	0x00, 0x00, 0x00, 0x00


//--------------------- .nv.info._Z16dotProductKernelPKfS0_Pfi --------------------------
	.section	.nv.info._Z16dotProductKernelPKfS0_Pfi,"",@"SHT_CUDA_INFO"
	.sectionflags	@""
	.align	4


	//----- nvinfo : EIATTR_CUDA_API_VERSION
	.align		4
        /*0000*/ 	.byte	0x04, 0x37
        /*0002*/ 	.short	(.L_7 - .L_6)
.L_6:
        /*0004*/ 	.word	0x00000082


	//----- nvinfo : EIATTR_KPARAM_INFO
	.align		4
.L_7:
        /*0008*/ 	.byte	0x04, 0x17
        /*000a*/ 	.short	(.L_9 - .L_8)
.L_8:
        /*000c*/ 	.word	0x00000000
        /*0010*/ 	.short	0x0003
        /*0012*/ 	.short	0x0018
        /*0014*/ 	.byte	0x00, 0xf0, 0x11, 0x00


	//----- nvinfo : EIATTR_KPARAM_INFO
	.align		4
.L_9:
        /*0018*/ 	.byte	0x04, 0x17
        /*001a*/ 	.short	(.L_11 - .L_10)
.L_10:
        /*001c*/ 	.word	0x00000000
        /*0020*/ 	.short	0x0002
        /*0022*/ 	.short	0x0010
        /*0024*/ 	.byte	0x00, 0xf5, 0x21, 0x00


	//----- nvinfo : EIATTR_KPARAM_INFO
	.align		4
.L_11:
        /*0028*/ 	.byte	0x04, 0x17
        /*002a*/ 	.short	(.L_13 - .L_12)
.L_12:
        /*002c*/ 	.word	0x00000000
        /*0030*/ 	.short	0x0001
        /*0032*/ 	.short	0x0008
        /*0034*/ 	.byte	0x00, 0xf5, 0x21, 0x00


	//----- nvinfo : EIATTR_KPARAM_INFO
	.align		4
.L_13:
        /*0038*/ 	.byte	0x04, 0x17
        /*003a*/ 	.short	(.L_15 - .L_14)
.L_14:
        /*003c*/ 	.word	0x00000000
        /*0040*/ 	.short	0x0000
        /*0042*/ 	.short	0x0000
        /*0044*/ 	.byte	0x00, 0xf5, 0x21, 0x00


	//----- nvinfo : EIATTR_SPARSE_MMA_MASK
	.align		4
.L_15:
        /*0048*/ 	.byte	0x03, 0x50
        /*004a*/ 	.short	0x0000


	//----- nvinfo : EIATTR_MAXREG_COUNT
	.align		4
        /*004c*/ 	.byte	0x03, 0x1b
        /*004e*/ 	.short	0x00ff


	//----- nvinfo : EIATTR_MERCURY_ISA_VERSION
	.align		4
        /*0050*/ 	.byte	0x03, 0x5f
        /*0052*/ 	.short	0x0101


	//----- nvinfo : EIATTR_VRC_CTA_INIT_COUNT
	.align		4
        /*0054*/ 	.byte	0x02, 0x4a
	.zero		1
	.zero		1


	//----- nvinfo : EIATTR_EXIT_INSTR_OFFSETS
	.align		4
        /*0058*/ 	.byte	0x04, 0x1c
        /*005a*/ 	.short	(.L_17 - .L_16)


	//   ....[0]....
.L_16:
        /*005c*/ 	.word	0x00000070


	//   ....[1]....
        /*0060*/ 	.word	0x00000120


	//----- nvinfo : EIATTR_CBANK_PARAM_SIZE
	.align		4
.L_17:
        /*0064*/ 	.byte	0x03, 0x19
        /*0066*/ 	.short	0x001c


	//----- nvinfo : EIATTR_PARAM_CBANK
	.align		4
        /*0068*/ 	.byte	0x04, 0x0a
        /*006a*/ 	.short	(.L_19 - .L_18)
	.align		4
.L_18:
        /*006c*/ 	.word	index@(.nv.constant0._Z16dotProductKernelPKfS0_Pfi)
        /*0070*/ 	.short	0x0380
        /*0072*/ 	.short	0x001c


	//----- nvinfo : EIATTR_SW_WAR
	.align		4
.L_19:
        /*0074*/ 	.byte	0x04, 0x36
        /*0076*/ 	.short	(.L_21 - .L_20)
.L_20:
        /*0078*/ 	.word	0x00000008
.L_21:


//--------------------- .nv.callgraph             --------------------------
	.section	.nv.callgraph,"",@"SHT_CUDA_CALLGRAPH"
	.align	4
	.sectionentsize	8
	.align		4
        /*0000*/ 	.word	0x00000000
	.align		4
        /*0004*/ 	.word	0xffffffff
	.align		4
        /*0008*/ 	.word	0x00000000
	.align		4
        /*000c*/ 	.word	0xfffffffe
	.align		4
        /*0010*/ 	.word	0x00000000
	.align		4
        /*0014*/ 	.word	0xfffffffd
	.align		4
        /*0018*/ 	.word	0x00000000
	.align		4
        /*001c*/ 	.word	0xfffffffc


//--------------------- .text._Z16dotProductKernelPKfS0_Pfi --------------------------
	.section	.text._Z16dotProductKernelPKfS0_Pfi,"ax",@progbits
	.align	128
        .global         _Z16dotProductKernelPKfS0_Pfi
        .type           _Z16dotProductKernelPKfS0_Pfi,@function
        .size           _Z16dotProductKernelPKfS0_Pfi,(.L_x_1 - _Z16dotProductKernelPKfS0_Pfi)
        .other          _Z16dotProductKernelPKfS0_Pfi,@"STO_CUDA_ENTRY STV_DEFAULT"
_Z16dotProductKernelPKfS0_Pfi:
.text._Z16dotProductKernelPKfS0_Pfi:
[----:B------:R-:W-:Y:S01]  /*0000*/  LDC R1, c[0x0][0x37c] ;  /* 0x0000df00ff017b82 */ /* 0x000fe20000000800 */
[----:B------:R-:W0:Y:S07]  /*0010*/  S2R R0, SR_TID.X ;  /* 0x0000000000007919 */ /* 0x000e2e0000002100 */
[----:B------:R-:W0:Y:S01]  /*0020*/  S2UR UR4, SR_CTAID.X ;  /* 0x00000000000479c3 */ /* 0x000e220000002500 */
[----:B------:R-:W1:Y:S07]  /*0030*/  LDCU UR5, c[0x0][0x398] ;  /* 0x00007300ff0577ac */ /* 0x000e6e0008000800 */
[----:B------:R-:W0:Y:S02]  /*0040*/  LDC R7, c[0x0][0x360] ;  /* 0x0000d800ff077b82 */ /* 0x000e240000000800 */
[----:B0-----:R-:W-:-:S05]  /*0050*/  IMAD R7, R7, UR4, R0 ;  /* 0x0000000407077c24 */ /* 0x001fca000f8e0200 */
[----:B-1----:R-:W-:-:S13]  /*0060*/  ISETP.GE.AND P0, PT, R7, UR5, PT ;  /* 0x0000000507007c0c */ /* 0x002fda000bf06270 */
[----:B------:R-:W-:Y:S05]  /*0070*/  @P0 EXIT ;  /* 0x000000000000094d */ /* 0x000fea0003800000 */
[----:B------:R-:W0:Y:S01]  /*0080*/  LDC.64 R2, c[0x0][0x380] ;  /* 0x0000e000ff027b82 */ /* 0x000e220000000a00 */
[----:B------:R-:W1:Y:S07]  /*0090*/  LDCU.64 UR4, c[0x0][0x358] ;  /* 0x00006b00ff0477ac */ /* 0x000e6e0008000a00 */
[----:B------:R-:W2:Y:S01]  /*00a0*/  LDC.64 R4, c[0x0][0x388] ;  /* 0x0000e200ff047b82 */ /* 0x000ea20000000a00 */
[----:B0-----:R-:W-:-:S06]  /*00b0*/  IMAD.WIDE R2, R7, 0x4, R2 ;  /* 0x0000000407027825 */ /* 0x001fcc00078e0202 */
[----:B-1----:R-:W3:Y:S01]  /*00c0*/  LDG.E R2, desc[UR4][R2.64] ;  /* 0x0000000402027981 */ /* 0x002ee2000c1e1900 */
[----:B--2---:R-:W-:-:S06]  /*00d0*/  IMAD.WIDE R4, R7, 0x4, R4 ;  /* 0x0000000407047825 */ /* 0x004fcc00078e0204 */
[----:B------:R-:W3:Y:S01]  /*00e0*/  LDG.E R5, desc[UR4][R4.64] ;  /* 0x0000000404057981 */ /* 0x000ee2000c1e1900 */
[----:B------:R-:W0:Y:S01]  /*00f0*/  LDC.64 R6, c[0x0][0x390] ;  /* 0x0000e400ff067b82 */ /* 0x000e220000000a00 */
[----:B---3--:R-:W-:-:S05]  /*0100*/  FMUL R9, R2, R5 ;  /* 0x0000000502097220 */ /* 0x008fca0000400000 */
[----:B0-----:R-:W-:Y:S01]  /*0110*/  REDG.E.ADD.F32.FTZ.RN.STRONG.GPU desc[UR4][R6.64], R9 ;  /* 0x00000009060079a6 */ /* 0x001fe2000c12f304 */
[----:B------:R-:W-:Y:S05]  /*0120*/  EXIT ;  /* 0x000000000000794d */ /* 0x000fea0003800000 */
.L_x_0:
[----:B------:R-:W-:-:S00]  /*0130*/  BRA `(.L_x_0) ;  /* 0xfffffffc00fc7947 */ /* 0x000fc0000383ffff */
[----:B------:R-:W-:-:S00]  /*0140*/  NOP ;  /* 0x0000000000007918 */ /* 0x000fc00000000000 */
        /* <DEDUP_REMOVED lines=11> */
.L_x_1:


//--------------------- .nv.shared.reserved.0     --------------------------
	.section	.nv.shared.reserved.0,"aw",@nobits
	.weak		__nv_reservedSMEM_offset_0_alias
	.size		__nv_reservedSMEM_offset_0_alias, 0, 64
	.other		__nv_reservedSMEM_offset_0_alias,@"STO_CUDA_RESERVED_SHARED STV_DEFAULT"
__nv_reservedSMEM_offset_0_alias:
	.zero		0
	.zero		64


//--------------------- .nv.constant0._Z16dotProductKernelPKfS0_Pfi --------------------------
	.section	.nv.constant0._Z16dotProductKernelPKfS0_Pfi,"a",@progbits
	.sectionflags	@""
	.align	4
.nv.constant0._Z16dotProductKernelPKfS0_Pfi:
	.zero		924


//--------------------- SYMBOLS --------------------------

	.type		.nv.reservedSmem.offset0,@object
	.size		.nv.reservedSmem.offset0,0x4
